//
// Generated by NVIDIA NVVM Compiler
//
// Compiler Build ID: CL-36424714
// Cuda compilation tools, release 13.0, V13.0.88
// Based on NVVM 20.0.0
//

.version 9.0
.target sm_100
.address_size 64

	// .globl	_Z12modifyStruct8MyStruct
.extern .func  (.param .b32 func_retval0) vprintf
(
	.param .b64 vprintf_param_0,
	.param .b64 vprintf_param_1
)
;
.global .align 1 .b8 $str[36] = {75, 101, 114, 110, 101, 108, 32, 115, 101, 101, 115, 32, 115, 116, 114, 117, 99, 116, 58, 32, 97, 32, 61, 32, 37, 100, 44, 32, 98, 32, 61, 32, 37, 102, 10};

.visible .entry _Z12modifyStruct8MyStruct(
	.param .align 4 .b8 _Z12modifyStruct8MyStruct_param_0[8]
)
{
	.local .align 16 .b8 	__local_depot0[16];
	.reg .b64 	%SP;
	.reg .b64 	%SPL;
	.reg .b32 	%r<4>;
	.reg .b64 	%rd<6>;

	mov.u64 	%SPL, __local_depot0;
	cvta.local.u64 	%SP, %SPL;
	add.u64 	%rd1, %SP, 0;
	add.u64 	%rd2, %SPL, 0;
	mov.b32 	%r1, 42;
	st.local.u32 	[%rd2], %r1;
	mov.b64 	%rd3, 4614253070451212288;
	st.local.u64 	[%rd2+8], %rd3;
	mov.u64 	%rd4, $str;
	cvta.global.u64 	%rd5, %rd4;
	{ // callseq 0, 0
	.param .b64 param0;
	st.param.b64 	[param0], %rd5;
	.param .b64 param1;
	st.param.b64 	[param1], %rd1;
	.param .b32 retval0;
	call.uni (retval0), 
	vprintf, 
	(
	param0, 
	param1
	);
	ld.param.b32 	%r2, [retval0];
	} // callseq 0
	ret;

}


// ===== COMPILED SASS (sm_100) =====

	.target	sm_100

	.elftype	@"ET_EXEC"


//--------------------- .note.nv.tkinfo           --------------------------
	.section	.note.nv.tkinfo,"",@"SHT_NOTE"
	.sectionflags	@"SHF_NOTE_NV_TKINFO"
	.tkinfo
        /*0018*/ 	.word	0x00000002
        /*0030*/ 	.string	""
        /*0030*/ 	.string	"ptxas"
        /*0030*/ 	.string	"Cuda compilation tools, release 13.0, V13.0.88"
        /*0030*/ 	.string	"Build cuda_13.0.r13.0/compiler.36424714_0"
        /*0030*/ 	.string	"-arch sm_100 -m 64 "



//--------------------- .note.nv.cuinfo           --------------------------
	.section	.note.nv.cuinfo,"",@"SHT_NOTE"
	.sectionflags	@"SHF_NOTE_NV_CUINFO"
        /*0018*/ 	.short	0x0002
        /*001a*/ 	.short	0x0064
        /*001c*/ 	.short	0x0082
	.zero		2


//--------------------- .nv.info                  --------------------------
	.section	.nv.info,"",@"SHT_CUDA_INFO"
	.align	4


	//----- nvinfo : EIATTR_REGCOUNT
	.align		4
        /*0000*/ 	.byte	0x04, 0x2f
        /*0002*/ 	.short	(.L_2 - .L_1)
	.align		4
.L_1:
        /*0004*/ 	.word	index@(_Z12modifyStruct8MyStruct)
        /*0008*/ 	.word	0x00000018


	//----- nvinfo : EIATTR_FRAME_SIZE
	.align		4
.L_2:
        /*000c*/ 	.byte	0x04, 0x11
        /*000e*/ 	.short	(.L_4 - .L_3)
	.align		4
.L_3:
        /*0010*/ 	.word	index@(_Z12modifyStruct8MyStruct)
        /*0014*/ 	.word	0x00000010


	//----- nvinfo : EIATTR_MIN_STACK_SIZE
	.align		4
.L_4:
        /*0018*/ 	.byte	0x04, 0x12
        /*001a*/ 	.short	(.L_6 - .L_5)
	.align		4
.L_5:
        /*001c*/ 	.word	index@(_Z12modifyStruct8MyStruct)
        /*0020*/ 	.word	0x00000010
.L_6:


//--------------------- .nv.compat                --------------------------
	.section	.nv.compat,"",@"SHT_CUDA_COMPAT_INFO"
	.align	4
        /*0000*/ 	.byte	0x02, 0x09, 0x00, 0x00, 0x02, 0x02, 0x01, 0x00, 0x02, 0x05, 0x05, 0x00, 0x03, 0x07, 0x01, 0x01
        /*0010*/ 	.byte	0x02, 0x03, 0x00, 0x00, 0x02, 0x06, 0x01, 0x00, 0x04, 0x0b, 0x08, 0x00, 0x09, 0x00, 0x00, 0x00
        /*0020*/ 	.byte	0x00, 0x00, 0x00, 0x00


//--------------------- .nv.info._Z12modifyStruct8MyStruct --------------------------
	.section	.nv.info._Z12modifyStruct8MyStruct,"",@"SHT_CUDA_INFO"
	.sectionflags	@""
	.align	4


	//----- nvinfo : EIATTR_CUDA_API_VERSION
	.align		4
        /*0000*/ 	.byte	0x04, 0x37
        /*0002*/ 	.short	(.L_8 - .L_7)
.L_7:
        /*0004*/ 	.word	0x00000082


	//----- nvinfo : EIATTR_KPARAM_INFO
	.align		4
.L_8:
        /*0008*/ 	.byte	0x04, 0x17
        /*000a*/ 	.short	(.L_10 - .L_9)
.L_9:
        /*000c*/ 	.word	0x00000000
        /*0010*/ 	.short	0x0000
        /*0012*/ 	.short	0x0000
        /*0014*/ 	.byte	0x00, 0xf0, 0x21, 0x00


	//----- nvinfo : EIATTR_SPARSE_MMA_MASK
	.align		4
.L_10:
        /*0018*/ 	.byte	0x03, 0x50
        /*001a*/ 	.short	0x0000


	//----- nvinfo : EIATTR_MAXREG_COUNT
	.align		4
        /*001c*/ 	.byte	0x03, 0x1b
        /*001e*/ 	.short	0x00ff


	//----- nvinfo : EIATTR_EXTERNS
	.align		4
        /*0020*/ 	.byte	0x04, 0x0f
        /*0022*/ 	.short	(.L_12 - .L_11)


	//   ....[0]....
	.align		4
.L_11:
        /*0024*/ 	.word	index@(vprintf)


	//----- nvinfo : EIATTR_MERCURY_ISA_VERSION
	.align		4
.L_12:
        /*0028*/ 	.byte	0x03, 0x5f
        /*002a*/ 	.short	0x0101


	//----- nvinfo : EIATTR_VRC_CTA_INIT_COUNT
	.align		4
        /*002c*/ 	.byte	0x02, 0x4a
	.zero		1
	.zero		1


	//----- nvinfo : EIATTR_SYSCALL_OFFSETS
	.align		4
        /*0030*/ 	.byte	0x04, 0x46
        /*0032*/ 	.short	(.L_14 - .L_13)


	//   ....[0]....
.L_13:
        /*0034*/ 	.word	0x00000110


	//----- nvinfo : EIATTR_EXIT_INSTR_OFFSETS
	.align		4
.L_14:
        /*0038*/ 	.byte	0x04, 0x1c
        /*003a*/ 	.short	(.L_16 - .L_15)


	//   ....[0]....
.L_15:
        /*003c*/ 	.word	0x00000120


	//----- nvinfo : EIATTR_CBANK_PARAM_SIZE
	.align		4
.L_16:
        /*0040*/ 	.byte	0x03, 0x19
        /*0042*/ 	.short	0x0008


	//----- nvinfo : EIATTR_PARAM_CBANK
	.align		4
        /*0044*/ 	.byte	0x04, 0x0a
        /*0046*/ 	.short	(.L_18 - .L_17)
	.align		4
.L_17:
        /*0048*/ 	.word	index@(.nv.constant0._Z12modifyStruct8MyStruct)
        /*004c*/ 	.short	0x0380
        /*004e*/ 	.short	0x0008


	//----- nvinfo : EIATTR_SW_WAR
	.align		4
.L_18:
        /*0050*/ 	.byte	0x04, 0x36
        /*0052*/ 	.short	(.L_20 - .L_19)
.L_19:
        /*0054*/ 	.word	0x00000008
.L_20:


//--------------------- .nv.callgraph             --------------------------
	.section	.nv.callgraph,"",@"SHT_CUDA_CALLGRAPH"
	.align	4
	.sectionentsize	8
	.align		4
        /*0000*/ 	.word	0x00000000
	.align		4
        /*0004*/ 	.word	0xffffffff
	.align		4
        /*0008*/ 	.word	index@(_Z12modifyStruct8MyStruct)
	.align		4
        /*000c*/ 	.word	index@(vprintf)
	.align		4
        /*0010*/ 	.word	0x00000000
	.align		4
        /*0014*/ 	.word	0xfffffffe
	.align		4
        /*0018*/ 	.word	0x00000000
	.align		4
        /*001c*/ 	.word	0xfffffffd
	.align		4
        /*0020*/ 	.word	0x00000000
	.align		4
        /*0024*/ 	.word	0xfffffffc


//--------------------- .nv.constant4             --------------------------
	.section	.nv.constant4,"a",@progbits
	.align	8
	.align		8
.nv.constant4:
        /*0000*/ 	.dword	vprintf
	.align		8
        /*0008*/ 	.dword	$str


//--------------------- .text._Z12modifyStruct8MyStruct --------------------------
	.section	.text._Z12modifyStruct8MyStruct,"ax",@progbits
	.align	128
        .global         _Z12modifyStruct8MyStruct
        .type           _Z12modifyStruct8MyStruct,@function
        .size           _Z12modifyStruct8MyStruct,(.L_x_2 - _Z12modifyStruct8MyStruct)
        .other          _Z12modifyStruct8MyStruct,@"STO_CUDA_ENTRY STV_DEFAULT"
_Z12modifyStruct8MyStruct:
.text._Z12modifyStruct8MyStruct:
[----:B------:R-:W0:Y:S01]  /*0000*/  LDC R1, c[0x0][0x37c] ;  /* 0x0000df00ff017b82 */ /* 0x000e220000000800 */
[----:B------:R-:W-:Y:S02]  /*0010*/  HFMA2 R11, -RZ, RZ, 2.017578125, 0.006561279296875 ;  /* 0x40091eb8ff0b7431 */ /* 0x000fe400000001ff */
[----:B0-----:R-:W-:Y:S01]  /*0020*/  VIADD R1, R1, 0xfffffff0 ;  /* 0xfffffff001017836 */ /* 0x001fe20000000000 */
[----:B------:R-:W-:Y:S01]  /*0030*/  MOV R0, 0x0 ;  /* 0x0000000000007802 */ /* 0x000fe20000000f00 */
[----:B------:R-:W-:Y:S01]  /*0040*/  IMAD.MOV.U32 R10, RZ, RZ, 0x60000000 ;  /* 0x60000000ff0a7424 */ /* 0x000fe200078e00ff */
[----:B------:R-:W0:Y:S01]  /*0050*/  LDCU UR4, c[0x0][0x2f8] ;  /* 0x00005f00ff0477ac */ /* 0x000e220008000800 */
[----:B------:R-:W-:Y:S01]  /*0060*/  IMAD.MOV.U32 R8, RZ, RZ, 0x2a ;  /* 0x0000002aff087424 */ /* 0x000fe200078e00ff */
[----:B------:R1:W2:Y:S02]  /*0070*/  LDC.64 R2, c[0x4][R0] ;  /* 0x0100000000027b82 */ /* 0x0002a40000000a00 */
[----:B------:R1:W-:Y:S01]  /*0080*/  STL.64 [R1+0x8], R10 ;  /* 0x0000080a01007387 */ /* 0x0003e20000100a00 */
[----:B------:R-:W3:Y:S03]  /*0090*/  LDCU.64 UR6, c[0x4][0x8] ;  /* 0x01000100ff0677ac */ /* 0x000ee60008000a00 */
[----:B------:R1:W-:Y:S01]  /*00a0*/  STL [R1], R8 ;  /* 0x0000000801007387 */ /* 0x0003e20000100800 */
[----:B------:R-:W4:Y:S01]  /*00b0*/  LDCU UR5, c[0x0][0x2fc] ;  /* 0x00005f80ff0577ac */ /* 0x000f220008000800 */
[----:B0-----:R-:W-:-:S02]  /*00c0*/  IADD3 R6, P0, PT, R1, UR4, RZ ;  /* 0x0000000401067c10 */ /* 0x001fc4000ff1e0ff */
[----:B---3--:R-:W-:Y:S01]  /*00d0*/  MOV R4, UR6 ;  /* 0x0000000600047c02 */ /* 0x008fe20008000f00 */
[----:B------:R-:W-:Y:S01]  /*00e0*/  IMAD.U32 R5, RZ, RZ, UR7 ;  /* 0x00000007ff057e24 */ /* 0x000fe2000f8e00ff */
[----:B-1--4-:R-:W-:-:S09]  /*00f0*/  IADD3.X R7, PT, PT, RZ, UR5, RZ, P0, !PT ;  /* 0x00000005ff077c10 */ /* 0x012fd200087fe4ff */
[----:B------:R-:W-:-:S07]  /*0100*/  LEPC R20, `(.L_x_0) ;  /* 0x000000001014794e */ /* 0x000fce0000000000 */
[----:B--2---:R-:W-:Y:S05]  /*0110*/  CALL.ABS.NOINC R2 ;  /* 0x0000000002007343 */ /* 0x004fea0003c00000 */
.L_x_0:
[----:B------:R-:W-:Y:S05]  /*0120*/  EXIT ;  /* 0x000000000000794d */ /* 0x000fea0003800000 */
.L_x_1:
[----:B------:R-:W-:-:S00]  /*0130*/  BRA `(.L_x_1) ;  /* 0xfffffffc00fc7947 */ /* 0x000fc0000383ffff */
[----:B------:R-:W-:-:S00]  /*0140*/  NOP ;  /* 0x0000000000007918 */ /* 0x000fc00000000000 */
        /* <DEDUP_REMOVED lines=11> */
.L_x_2:


//--------------------- .nv.global.init           --------------------------
	.section	.nv.global.init,"aw",@progbits
.nv.global.init:
	.type		$str,@object
	.size		$str,(.L_0 - $str)
$str:
        /*0000*/ 	.byte	0x4b, 0x65, 0x72, 0x6e, 0x65, 0x6c, 0x20, 0x73, 0x65, 0x65, 0x73, 0x20, 0x73, 0x74, 0x72, 0x75
        /*0010*/ 	.byte	0x63, 0x74, 0x3a, 0x20, 0x61, 0x20, 0x3d, 0x20, 0x25, 0x64, 0x2c, 0x20, 0x62, 0x20, 0x3d, 0x20
        /*0020*/ 	.byte	0x25, 0x66, 0x0a, 0x00
.L_0:


//--------------------- .nv.shared.reserved.0     --------------------------
	.section	.nv.shared.reserved.0,"aw",@nobits
	.weak		__nv_reservedSMEM_offset_0_alias
	.size		__nv_reservedSMEM_offset_0_alias, 0, 64
	.other		__nv_reservedSMEM_offset_0_alias,@"STO_CUDA_RESERVED_SHARED STV_DEFAULT"
__nv_reservedSMEM_offset_0_alias:
	.zero		0
	.zero		64


//--------------------- .nv.constant0._Z12modifyStruct8MyStruct --------------------------
	.section	.nv.constant0._Z12modifyStruct8MyStruct,"a",@progbits
	.sectionflags	@""
	.align	4
.nv.constant0._Z12modifyStruct8MyStruct:
	.zero		904


//--------------------- SYMBOLS --------------------------

	.type		.nv.reservedSmem.offset0,@object
	.size		.nv.reservedSmem.offset0,0x4
	.type		vprintf,@function
